//
// Generated by NVIDIA NVVM Compiler
//
// Compiler Build ID: CL-36424714
// Cuda compilation tools, release 13.0, V13.0.88
// Based on NVVM 20.0.0
//

.version 9.0
.target sm_100
.address_size 64

	// .globl	_Z6RowGPUPdS_iii
.const .align 8 .b8 filterConst[4104];

.visible .entry _Z6RowGPUPdS_iii(
	.param .u64 .ptr .align 1 _Z6RowGPUPdS_iii_param_0,
	.param .u64 .ptr .align 1 _Z6RowGPUPdS_iii_param_1,
	.param .u32 _Z6RowGPUPdS_iii_param_2,
	.param .u32 _Z6RowGPUPdS_iii_param_3,
	.param .u32 _Z6RowGPUPdS_iii_param_4
)
{
	.reg .pred 	%p<7>;
	.reg .b16 	%rs<3>;
	.reg .b32 	%r<72>;
	.reg .b64 	%rd<29>;
	.reg .b64 	%fd<103>;

	ld.param.u64 	%rd3, [_Z6RowGPUPdS_iii_param_0];
	ld.param.u64 	%rd4, [_Z6RowGPUPdS_iii_param_1];
	ld.param.u32 	%r38, [_Z6RowGPUPdS_iii_param_2];
	ld.param.u32 	%r37, [_Z6RowGPUPdS_iii_param_4];
	cvta.to.global.u64 	%rd1, %rd4;
	mov.u32 	%r1, %tid.x;
	mov.u32 	%r39, %ntid.x;
	mov.u32 	%r40, %ctaid.x;
	mul.lo.s32 	%r2, %r39, %r40;
	add.s32 	%r3, %r2, %r1;
	mov.u32 	%r4, %tid.y;
	mov.u32 	%r41, %ntid.y;
	mov.u32 	%r42, %ctaid.y;
	mul.lo.s32 	%r5, %r41, %r42;
	add.s32 	%r6, %r5, %r4;
	mov.u32 	%r43, %nctaid.x;
	shl.b32 	%r7, %r37, 1;
	mad.lo.s32 	%r44, %r43, %r39, %r7;
	mul.lo.s32 	%r8, %r44, %r6;
	add.s32 	%r9, %r7, %r38;
	mad.lo.s32 	%r10, %r9, %r37, %r37;
	setp.lt.s32 	%p1, %r37, 0;
	mov.f64 	%fd98, 0d0000000000000000;
	@%p1 bra 	$L__BB0_10;
	neg.s32 	%r66, %r37;
	mul.lo.s32 	%r12, %r9, %r6;
	add.s32 	%r45, %r12, %r3;
	add.s32 	%r13, %r45, %r10;
	setp.lt.u32 	%p2, %r7, 15;
	mov.f64 	%fd98, 0d0000000000000000;
	@%p2 bra 	$L__BB0_4;
	add.s32 	%r46, %r7, 1;
	and.b32  	%r47, %r46, -16;
	neg.s32 	%r64, %r47;
	add.s32 	%r48, %r4, %r37;
	add.s32 	%r49, %r48, %r5;
	mad.lo.s32 	%r62, %r49, %r9, %r3;
	mov.f64 	%fd98, 0d0000000000000000;
	mov.u64 	%rd8, filterConst;
	mov.u32 	%r63, %r7;
$L__BB0_3:
	.pragma "nounroll";
	mul.wide.s32 	%rd5, %r62, 8;
	add.s64 	%rd6, %rd1, %rd5;
	ld.global.f64 	%fd14, [%rd6];
	mul.wide.s32 	%rd7, %r63, 8;
	add.s64 	%rd9, %rd8, %rd7;
	ld.const.f64 	%fd15, [%rd9];
	fma.rn.f64 	%fd16, %fd14, %fd15, %fd98;
	ld.global.f64 	%fd17, [%rd6+8];
	ld.const.f64 	%fd18, [%rd9+-8];
	fma.rn.f64 	%fd19, %fd17, %fd18, %fd16;
	ld.global.f64 	%fd20, [%rd6+16];
	ld.const.f64 	%fd21, [%rd9+-16];
	fma.rn.f64 	%fd22, %fd20, %fd21, %fd19;
	ld.global.f64 	%fd23, [%rd6+24];
	ld.const.f64 	%fd24, [%rd9+-24];
	fma.rn.f64 	%fd25, %fd23, %fd24, %fd22;
	ld.global.f64 	%fd26, [%rd6+32];
	ld.const.f64 	%fd27, [%rd9+-32];
	fma.rn.f64 	%fd28, %fd26, %fd27, %fd25;
	ld.global.f64 	%fd29, [%rd6+40];
	ld.const.f64 	%fd30, [%rd9+-40];
	fma.rn.f64 	%fd31, %fd29, %fd30, %fd28;
	ld.global.f64 	%fd32, [%rd6+48];
	ld.const.f64 	%fd33, [%rd9+-48];
	fma.rn.f64 	%fd34, %fd32, %fd33, %fd31;
	ld.global.f64 	%fd35, [%rd6+56];
	ld.const.f64 	%fd36, [%rd9+-56];
	fma.rn.f64 	%fd37, %fd35, %fd36, %fd34;
	ld.global.f64 	%fd38, [%rd6+64];
	ld.const.f64 	%fd39, [%rd9+-64];
	fma.rn.f64 	%fd40, %fd38, %fd39, %fd37;
	ld.global.f64 	%fd41, [%rd6+72];
	ld.const.f64 	%fd42, [%rd9+-72];
	fma.rn.f64 	%fd43, %fd41, %fd42, %fd40;
	ld.global.f64 	%fd44, [%rd6+80];
	ld.const.f64 	%fd45, [%rd9+-80];
	fma.rn.f64 	%fd46, %fd44, %fd45, %fd43;
	ld.global.f64 	%fd47, [%rd6+88];
	ld.const.f64 	%fd48, [%rd9+-88];
	fma.rn.f64 	%fd49, %fd47, %fd48, %fd46;
	ld.global.f64 	%fd50, [%rd6+96];
	ld.const.f64 	%fd51, [%rd9+-96];
	fma.rn.f64 	%fd52, %fd50, %fd51, %fd49;
	ld.global.f64 	%fd53, [%rd6+104];
	ld.const.f64 	%fd54, [%rd9+-104];
	fma.rn.f64 	%fd55, %fd53, %fd54, %fd52;
	ld.global.f64 	%fd56, [%rd6+112];
	ld.const.f64 	%fd57, [%rd9+-112];
	fma.rn.f64 	%fd58, %fd56, %fd57, %fd55;
	ld.global.f64 	%fd59, [%rd6+120];
	ld.const.f64 	%fd60, [%rd9+-120];
	fma.rn.f64 	%fd98, %fd59, %fd60, %fd58;
	add.s32 	%r66, %r66, 16;
	add.s32 	%r64, %r64, 16;
	add.s32 	%r63, %r63, -16;
	add.s32 	%r62, %r62, 16;
	setp.ne.s32 	%p3, %r64, 0;
	@%p3 bra 	$L__BB0_3;
$L__BB0_4:
	and.b32  	%r50, %r7, 14;
	setp.lt.u32 	%p4, %r50, 7;
	@%p4 bra 	$L__BB0_6;
	add.s32 	%r51, %r13, %r66;
	mul.wide.s32 	%rd10, %r51, 8;
	add.s64 	%rd11, %rd1, %rd10;
	ld.global.f64 	%fd61, [%rd11];
	sub.s32 	%r52, %r37, %r66;
	mul.wide.s32 	%rd12, %r52, 8;
	mov.u64 	%rd13, filterConst;
	add.s64 	%rd14, %rd13, %rd12;
	ld.const.f64 	%fd62, [%rd14];
	fma.rn.f64 	%fd63, %fd61, %fd62, %fd98;
	ld.global.f64 	%fd64, [%rd11+8];
	ld.const.f64 	%fd65, [%rd14+-8];
	fma.rn.f64 	%fd66, %fd64, %fd65, %fd63;
	ld.global.f64 	%fd67, [%rd11+16];
	ld.const.f64 	%fd68, [%rd14+-16];
	fma.rn.f64 	%fd69, %fd67, %fd68, %fd66;
	ld.global.f64 	%fd70, [%rd11+24];
	ld.const.f64 	%fd71, [%rd14+-24];
	fma.rn.f64 	%fd72, %fd70, %fd71, %fd69;
	ld.global.f64 	%fd73, [%rd11+32];
	ld.const.f64 	%fd74, [%rd14+-32];
	fma.rn.f64 	%fd75, %fd73, %fd74, %fd72;
	ld.global.f64 	%fd76, [%rd11+40];
	ld.const.f64 	%fd77, [%rd14+-40];
	fma.rn.f64 	%fd78, %fd76, %fd77, %fd75;
	ld.global.f64 	%fd79, [%rd11+48];
	ld.const.f64 	%fd80, [%rd14+-48];
	fma.rn.f64 	%fd81, %fd79, %fd80, %fd78;
	ld.global.f64 	%fd82, [%rd11+56];
	ld.const.f64 	%fd83, [%rd14+-56];
	fma.rn.f64 	%fd98, %fd82, %fd83, %fd81;
	add.s32 	%r66, %r66, 8;
$L__BB0_6:
	and.b32  	%r53, %r7, 6;
	setp.lt.u32 	%p5, %r53, 3;
	@%p5 bra 	$L__BB0_8;
	add.s32 	%r54, %r13, %r66;
	mul.wide.s32 	%rd15, %r54, 8;
	add.s64 	%rd16, %rd1, %rd15;
	ld.global.f64 	%fd84, [%rd16];
	sub.s32 	%r55, %r37, %r66;
	mul.wide.s32 	%rd17, %r55, 8;
	mov.u64 	%rd18, filterConst;
	add.s64 	%rd19, %rd18, %rd17;
	ld.const.f64 	%fd85, [%rd19];
	fma.rn.f64 	%fd86, %fd84, %fd85, %fd98;
	ld.global.f64 	%fd87, [%rd16+8];
	ld.const.f64 	%fd88, [%rd19+-8];
	fma.rn.f64 	%fd89, %fd87, %fd88, %fd86;
	ld.global.f64 	%fd90, [%rd16+16];
	ld.const.f64 	%fd91, [%rd19+-16];
	fma.rn.f64 	%fd92, %fd90, %fd91, %fd89;
	ld.global.f64 	%fd93, [%rd16+24];
	ld.const.f64 	%fd94, [%rd19+-24];
	fma.rn.f64 	%fd98, %fd93, %fd94, %fd92;
	add.s32 	%r66, %r66, 4;
$L__BB0_8:
	mul.wide.s32 	%rd20, %r37, 8;
	mov.u64 	%rd21, filterConst;
	add.s64 	%rd2, %rd21, %rd20;
	add.s32 	%r56, %r1, %r66;
	add.s32 	%r57, %r56, %r2;
	add.s32 	%r58, %r57, %r10;
	add.s32 	%r70, %r58, %r12;
	cvt.u16.u32 	%rs1, %r37;
	and.b16  	%rs2, %rs1, 1;
	mul.wide.u16 	%r59, %rs2, 2;
	neg.s32 	%r69, %r59;
$L__BB0_9:
	.pragma "nounroll";
	mul.wide.s32 	%rd22, %r66, 8;
	sub.s64 	%rd23, %rd2, %rd22;
	mul.wide.s32 	%rd24, %r70, 8;
	add.s64 	%rd25, %rd1, %rd24;
	ld.global.f64 	%fd95, [%rd25];
	ld.const.f64 	%fd96, [%rd23];
	fma.rn.f64 	%fd98, %fd95, %fd96, %fd98;
	add.s32 	%r66, %r66, 1;
	add.s32 	%r70, %r70, 1;
	add.s32 	%r69, %r69, 1;
	setp.ne.s32 	%p6, %r69, 1;
	@%p6 bra 	$L__BB0_9;
$L__BB0_10:
	cvta.to.global.u64 	%rd26, %rd3;
	add.s32 	%r60, %r8, %r3;
	add.s32 	%r61, %r60, %r10;
	mul.wide.s32 	%rd27, %r61, 8;
	add.s64 	%rd28, %rd26, %rd27;
	st.global.f64 	[%rd28], %fd98;
	ret;

}
	// .globl	_Z6ColGPUPdPKdiii
.visible .entry _Z6ColGPUPdPKdiii(
	.param .u64 .ptr .align 1 _Z6ColGPUPdPKdiii_param_0,
	.param .u64 .ptr .align 1 _Z6ColGPUPdPKdiii_param_1,
	.param .u32 _Z6ColGPUPdPKdiii_param_2,
	.param .u32 _Z6ColGPUPdPKdiii_param_3,
	.param .u32 _Z6ColGPUPdPKdiii_param_4
)
{
	.reg .pred 	%p<7>;
	.reg .b32 	%r<62>;
	.reg .b64 	%rd<41>;
	.reg .b64 	%fd<59>;

	ld.param.u64 	%rd2, [_Z6ColGPUPdPKdiii_param_0];
	ld.param.u64 	%rd3, [_Z6ColGPUPdPKdiii_param_1];
	ld.param.u32 	%r25, [_Z6ColGPUPdPKdiii_param_2];
	ld.param.u32 	%r26, [_Z6ColGPUPdPKdiii_param_4];
	cvta.to.global.u64 	%rd1, %rd3;
	mov.u32 	%r27, %tid.x;
	mov.u32 	%r28, %ntid.x;
	mov.u32 	%r29, %ctaid.x;
	mad.lo.s32 	%r1, %r28, %r29, %r27;
	mov.u32 	%r30, %tid.y;
	mov.u32 	%r31, %ntid.y;
	mov.u32 	%r32, %ctaid.y;
	mad.lo.s32 	%r2, %r31, %r32, %r30;
	mov.u32 	%r33, %nctaid.x;
	shl.b32 	%r3, %r26, 1;
	mad.lo.s32 	%r34, %r33, %r28, %r3;
	mul.lo.s32 	%r4, %r34, %r2;
	add.s32 	%r5, %r3, %r25;
	mad.lo.s32 	%r6, %r5, %r26, %r26;
	setp.lt.s32 	%p1, %r26, 0;
	mov.f64 	%fd58, 0d0000000000000000;
	@%p1 bra 	$L__BB1_9;
	neg.s32 	%r59, %r26;
	add.s32 	%r8, %r6, %r1;
	setp.lt.u32 	%p2, %r3, 7;
	mov.f64 	%fd55, 0d0000000000000000;
	@%p2 bra 	$L__BB1_4;
	add.s32 	%r35, %r3, 1;
	and.b32  	%r36, %r35, -8;
	neg.s32 	%r57, %r36;
	mad.lo.s32 	%r37, %r26, %r5, %r26;
	add.s32 	%r38, %r1, %r37;
	sub.s32 	%r39, %r2, %r26;
	mad.lo.s32 	%r55, %r39, %r5, %r38;
	shl.b32 	%r40, %r26, 4;
	shl.b32 	%r41, %r25, 3;
	add.s32 	%r11, %r40, %r41;
	mov.f64 	%fd55, 0d0000000000000000;
	mov.u64 	%rd7, filterConst;
	mul.wide.s32 	%rd9, %r5, 8;
	mov.u32 	%r56, %r3;
$L__BB1_3:
	.pragma "nounroll";
	mul.wide.s32 	%rd4, %r55, 8;
	add.s64 	%rd5, %rd1, %rd4;
	ld.global.f64 	%fd13, [%rd5];
	mul.wide.s32 	%rd6, %r56, 8;
	add.s64 	%rd8, %rd7, %rd6;
	ld.const.f64 	%fd14, [%rd8];
	fma.rn.f64 	%fd15, %fd13, %fd14, %fd55;
	add.s64 	%rd10, %rd5, %rd9;
	ld.global.f64 	%fd16, [%rd10];
	ld.const.f64 	%fd17, [%rd8+-8];
	fma.rn.f64 	%fd18, %fd16, %fd17, %fd15;
	add.s64 	%rd11, %rd10, %rd9;
	ld.global.f64 	%fd19, [%rd11];
	ld.const.f64 	%fd20, [%rd8+-16];
	fma.rn.f64 	%fd21, %fd19, %fd20, %fd18;
	add.s64 	%rd12, %rd11, %rd9;
	ld.global.f64 	%fd22, [%rd12];
	ld.const.f64 	%fd23, [%rd8+-24];
	fma.rn.f64 	%fd24, %fd22, %fd23, %fd21;
	add.s64 	%rd13, %rd12, %rd9;
	ld.global.f64 	%fd25, [%rd13];
	ld.const.f64 	%fd26, [%rd8+-32];
	fma.rn.f64 	%fd27, %fd25, %fd26, %fd24;
	add.s64 	%rd14, %rd13, %rd9;
	ld.global.f64 	%fd28, [%rd14];
	ld.const.f64 	%fd29, [%rd8+-40];
	fma.rn.f64 	%fd30, %fd28, %fd29, %fd27;
	add.s64 	%rd15, %rd14, %rd9;
	ld.global.f64 	%fd31, [%rd15];
	ld.const.f64 	%fd32, [%rd8+-48];
	fma.rn.f64 	%fd33, %fd31, %fd32, %fd30;
	add.s64 	%rd16, %rd15, %rd9;
	ld.global.f64 	%fd34, [%rd16];
	ld.const.f64 	%fd35, [%rd8+-56];
	fma.rn.f64 	%fd55, %fd34, %fd35, %fd33;
	add.s32 	%r59, %r59, 8;
	add.s32 	%r57, %r57, 8;
	add.s32 	%r56, %r56, -8;
	add.s32 	%r55, %r55, %r11;
	setp.ne.s32 	%p3, %r57, 0;
	@%p3 bra 	$L__BB1_3;
$L__BB1_4:
	and.b32  	%r42, %r3, 6;
	setp.lt.u32 	%p4, %r42, 3;
	@%p4 bra 	$L__BB1_6;
	add.s32 	%r43, %r59, %r2;
	mad.lo.s32 	%r44, %r43, %r5, %r8;
	mul.wide.s32 	%rd17, %r44, 8;
	add.s64 	%rd18, %rd1, %rd17;
	ld.global.f64 	%fd36, [%rd18];
	sub.s32 	%r45, %r26, %r59;
	mul.wide.s32 	%rd19, %r45, 8;
	mov.u64 	%rd20, filterConst;
	add.s64 	%rd21, %rd20, %rd19;
	ld.const.f64 	%fd37, [%rd21];
	fma.rn.f64 	%fd38, %fd36, %fd37, %fd55;
	mul.wide.s32 	%rd22, %r5, 8;
	add.s64 	%rd23, %rd18, %rd22;
	ld.global.f64 	%fd39, [%rd23];
	ld.const.f64 	%fd40, [%rd21+-8];
	fma.rn.f64 	%fd41, %fd39, %fd40, %fd38;
	add.s64 	%rd24, %rd23, %rd22;
	ld.global.f64 	%fd42, [%rd24];
	ld.const.f64 	%fd43, [%rd21+-16];
	fma.rn.f64 	%fd44, %fd42, %fd43, %fd41;
	add.s64 	%rd25, %rd24, %rd22;
	ld.global.f64 	%fd45, [%rd25];
	ld.const.f64 	%fd46, [%rd21+-24];
	fma.rn.f64 	%fd55, %fd45, %fd46, %fd44;
	add.s32 	%r59, %r59, 4;
$L__BB1_6:
	and.b32  	%r46, %r26, 1;
	setp.eq.b32 	%p5, %r46, 1;
	not.pred 	%p6, %p5;
	@%p6 bra 	$L__BB1_8;
	add.s32 	%r47, %r59, %r2;
	mad.lo.s32 	%r48, %r47, %r5, %r8;
	mul.wide.s32 	%rd26, %r48, 8;
	add.s64 	%rd27, %rd1, %rd26;
	ld.global.f64 	%fd47, [%rd27];
	sub.s32 	%r49, %r26, %r59;
	mul.wide.s32 	%rd28, %r49, 8;
	mov.u64 	%rd29, filterConst;
	add.s64 	%rd30, %rd29, %rd28;
	ld.const.f64 	%fd48, [%rd30];
	fma.rn.f64 	%fd49, %fd47, %fd48, %fd55;
	mul.wide.s32 	%rd31, %r5, 8;
	add.s64 	%rd32, %rd27, %rd31;
	ld.global.f64 	%fd50, [%rd32];
	ld.const.f64 	%fd51, [%rd30+-8];
	fma.rn.f64 	%fd55, %fd50, %fd51, %fd49;
	add.s32 	%r59, %r59, 2;
$L__BB1_8:
	add.s32 	%r50, %r59, %r2;
	mad.lo.s32 	%r51, %r50, %r5, %r8;
	mul.wide.s32 	%rd33, %r51, 8;
	add.s64 	%rd34, %rd1, %rd33;
	ld.global.f64 	%fd52, [%rd34];
	sub.s32 	%r52, %r26, %r59;
	mul.wide.s32 	%rd35, %r52, 8;
	mov.u64 	%rd36, filterConst;
	add.s64 	%rd37, %rd36, %rd35;
	ld.const.f64 	%fd53, [%rd37];
	fma.rn.f64 	%fd58, %fd52, %fd53, %fd55;
$L__BB1_9:
	cvta.to.global.u64 	%rd38, %rd2;
	add.s32 	%r53, %r4, %r1;
	add.s32 	%r54, %r53, %r6;
	mul.wide.s32 	%rd39, %r54, 8;
	add.s64 	%rd40, %rd38, %rd39;
	st.global.f64 	[%rd40], %fd58;
	ret;

}


// ===== COMPILED SASS (sm_100) =====

	.target	sm_100

	.elftype	@"ET_EXEC"


//--------------------- .note.nv.tkinfo           --------------------------
	.section	.note.nv.tkinfo,"",@"SHT_NOTE"
	.sectionflags	@"SHF_NOTE_NV_TKINFO"
	.tkinfo
        /*0018*/ 	.word	0x00000002
        /*0030*/ 	.string	""
        /*0030*/ 	.string	"ptxas"
        /*0030*/ 	.string	"Cuda compilation tools, release 13.0, V13.0.88"
        /*0030*/ 	.string	"Build cuda_13.0.r13.0/compiler.36424714_0"
        /*0030*/ 	.string	"-arch sm_100 -m 64 "



//--------------------- .note.nv.cuinfo           --------------------------
	.section	.note.nv.cuinfo,"",@"SHT_NOTE"
	.sectionflags	@"SHF_NOTE_NV_CUINFO"
        /*0018*/ 	.short	0x0002
        /*001a*/ 	.short	0x0064
        /*001c*/ 	.short	0x0082
	.zero		2


//--------------------- .nv.info                  --------------------------
	.section	.nv.info,"",@"SHT_CUDA_INFO"
	.align	4


	//----- nvinfo : EIATTR_REGCOUNT
	.align		4
        /*0000*/ 	.byte	0x04, 0x2f
        /*0002*/ 	.short	(.L_2 - .L_1)
	.align		4
.L_1:
        /*0004*/ 	.word	index@(_Z6RowGPUPdS_iii)
        /*0008*/ 	.word	0x00000020


	//----- nvinfo : EIATTR_FRAME_SIZE
	.align		4
.L_2:
        /*000c*/ 	.byte	0x04, 0x11
        /*000e*/ 	.short	(.L_4 - .L_3)
	.align		4
.L_3:
        /*0010*/ 	.word	index@(_Z6RowGPUPdS_iii)
        /*0014*/ 	.word	0x00000000


	//----- nvinfo : EIATTR_REGCOUNT
	.align		4
.L_4:
        /*0018*/ 	.byte	0x04, 0x2f
        /*001a*/ 	.short	(.L_6 - .L_5)
	.align		4
.L_5:
        /*001c*/ 	.word	index@(_Z6ColGPUPdPKdiii)
        /*0020*/ 	.word	0x00000020


	//----- nvinfo : EIATTR_FRAME_SIZE
	.align		4
.L_6:
        /*0024*/ 	.byte	0x04, 0x11
        /*0026*/ 	.short	(.L_8 - .L_7)
	.align		4
.L_7:
        /*0028*/ 	.word	index@(_Z6ColGPUPdPKdiii)
        /*002c*/ 	.word	0x00000000


	//----- nvinfo : EIATTR_MIN_STACK_SIZE
	.align		4
.L_8:
        /*0030*/ 	.byte	0x04, 0x12
        /*0032*/ 	.short	(.L_10 - .L_9)
	.align		4
.L_9:
        /*0034*/ 	.word	index@(_Z6ColGPUPdPKdiii)
        /*0038*/ 	.word	0x00000000


	//----- nvinfo : EIATTR_MIN_STACK_SIZE
	.align		4
.L_10:
        /*003c*/ 	.byte	0x04, 0x12
        /*003e*/ 	.short	(.L_12 - .L_11)
	.align		4
.L_11:
        /*0040*/ 	.word	index@(_Z6RowGPUPdS_iii)
        /*0044*/ 	.word	0x00000000
.L_12:


//--------------------- .nv.compat                --------------------------
	.section	.nv.compat,"",@"SHT_CUDA_COMPAT_INFO"
	.align	4
        /*0000*/ 	.byte	0x02, 0x09, 0x00, 0x00, 0x02, 0x02, 0x01, 0x00, 0x02, 0x05, 0x05, 0x00, 0x03, 0x07, 0x01, 0x01
        /*0010*/ 	.byte	0x02, 0x03, 0x00, 0x00, 0x02, 0x06, 0x01, 0x00, 0x04, 0x0b, 0x08, 0x00, 0x01, 0x00, 0x00, 0x00
        /*0020*/ 	.byte	0x00, 0x00, 0x00, 0x00


//--------------------- .nv.info._Z6ColGPUPdPKdiii --------------------------
	.section	.nv.info._Z6ColGPUPdPKdiii,"",@"SHT_CUDA_INFO"
	.sectionflags	@""
	.align	4


	//----- nvinfo : EIATTR_CUDA_API_VERSION
	.align		4
        /*0000*/ 	.byte	0x04, 0x37
        /*0002*/ 	.short	(.L_14 - .L_13)
.L_13:
        /*0004*/ 	.word	0x00000082


	//----- nvinfo : EIATTR_KPARAM_INFO
	.align		4
.L_14:
        /*0008*/ 	.byte	0x04, 0x17
        /*000a*/ 	.short	(.L_16 - .L_15)
.L_15:
        /*000c*/ 	.word	0x00000000
        /*0010*/ 	.short	0x0004
        /*0012*/ 	.short	0x0018
        /*0014*/ 	.byte	0x00, 0xf0, 0x11, 0x00


	//----- nvinfo : EIATTR_KPARAM_INFO
	.align		4
.L_16:
        /*0018*/ 	.byte	0x04, 0x17
        /*001a*/ 	.short	(.L_18 - .L_17)
.L_17:
        /*001c*/ 	.word	0x00000000
        /*0020*/ 	.short	0x0003
        /*0022*/ 	.short	0x0014
        /*0024*/ 	.byte	0x00, 0xf0, 0x11, 0x00


	//----- nvinfo : EIATTR_KPARAM_INFO
	.align		4
.L_18:
        /*0028*/ 	.byte	0x04, 0x17
        /*002a*/ 	.short	(.L_20 - .L_19)
.L_19:
        /*002c*/ 	.word	0x00000000
        /*0030*/ 	.short	0x0002
        /*0032*/ 	.short	0x0010
        /*0034*/ 	.byte	0x00, 0xf0, 0x11, 0x00


	//----- nvinfo : EIATTR_KPARAM_INFO
	.align		4
.L_20:
        /*0038*/ 	.byte	0x04, 0x17
        /*003a*/ 	.short	(.L_22 - .L_21)
.L_21:
        /*003c*/ 	.word	0x00000000
        /*0040*/ 	.short	0x0001
        /*0042*/ 	.short	0x0008
        /*0044*/ 	.byte	0x00, 0xf5, 0x21, 0x00


	//----- nvinfo : EIATTR_KPARAM_INFO
	.align		4
.L_22:
        /*0048*/ 	.byte	0x04, 0x17
        /*004a*/ 	.short	(.L_24 - .L_23)
.L_23:
        /*004c*/ 	.word	0x00000000
        /*0050*/ 	.short	0x0000
        /*0052*/ 	.short	0x0000
        /*0054*/ 	.byte	0x00, 0xf5, 0x21, 0x00


	//----- nvinfo : EIATTR_SPARSE_MMA_MASK
	.align		4
.L_24:
        /*0058*/ 	.byte	0x03, 0x50
        /*005a*/ 	.short	0x0000


	//----- nvinfo : EIATTR_MAXREG_COUNT
	.align		4
        /*005c*/ 	.byte	0x03, 0x1b
        /*005e*/ 	.short	0x00ff


	//----- nvinfo : EIATTR_MERCURY_ISA_VERSION
	.align		4
        /*0060*/ 	.byte	0x03, 0x5f
        /*0062*/ 	.short	0x0101


	//----- nvinfo : EIATTR_VRC_CTA_INIT_COUNT
	.align		4
        /*0064*/ 	.byte	0x02, 0x4a
	.zero		1
	.zero		1


	//----- nvinfo : EIATTR_EXIT_INSTR_OFFSETS
	.align		4
        /*0068*/ 	.byte	0x04, 0x1c
        /*006a*/ 	.short	(.L_26 - .L_25)


	//   ....[0]....
.L_25:
        /*006c*/ 	.word	0x000007e0


	//----- nvinfo : EIATTR_CBANK_PARAM_SIZE
	.align		4
.L_26:
        /*0070*/ 	.byte	0x03, 0x19
        /*0072*/ 	.short	0x001c


	//----- nvinfo : EIATTR_PARAM_CBANK
	.align		4
        /*0074*/ 	.byte	0x04, 0x0a
        /*0076*/ 	.short	(.L_28 - .L_27)
	.align		4
.L_27:
        /*0078*/ 	.word	index@(.nv.constant0._Z6ColGPUPdPKdiii)
        /*007c*/ 	.short	0x0380
        /*007e*/ 	.short	0x001c


	//----- nvinfo : EIATTR_SW_WAR
	.align		4
.L_28:
        /*0080*/ 	.byte	0x04, 0x36
        /*0082*/ 	.short	(.L_30 - .L_29)
.L_29:
        /*0084*/ 	.word	0x00000008
.L_30:


//--------------------- .nv.info._Z6RowGPUPdS_iii --------------------------
	.section	.nv.info._Z6RowGPUPdS_iii,"",@"SHT_CUDA_INFO"
	.sectionflags	@""
	.align	4


	//----- nvinfo : EIATTR_CUDA_API_VERSION
	.align		4
        /*0000*/ 	.byte	0x04, 0x37
        /*0002*/ 	.short	(.L_32 - .L_31)
.L_31:
        /*0004*/ 	.word	0x00000082


	//----- nvinfo : EIATTR_KPARAM_INFO
	.align		4
.L_32:
        /*0008*/ 	.byte	0x04, 0x17
        /*000a*/ 	.short	(.L_34 - .L_33)
.L_33:
        /*000c*/ 	.word	0x00000000
        /*0010*/ 	.short	0x0004
        /*0012*/ 	.short	0x0018
        /*0014*/ 	.byte	0x00, 0xf0, 0x11, 0x00


	//----- nvinfo : EIATTR_KPARAM_INFO
	.align		4
.L_34:
        /*0018*/ 	.byte	0x04, 0x17
        /*001a*/ 	.short	(.L_36 - .L_35)
.L_35:
        /*001c*/ 	.word	0x00000000
        /*0020*/ 	.short	0x0003
        /*0022*/ 	.short	0x0014
        /*0024*/ 	.byte	0x00, 0xf0, 0x11, 0x00


	//----- nvinfo : EIATTR_KPARAM_INFO
	.align		4
.L_36:
        /*0028*/ 	.byte	0x04, 0x17
        /*002a*/ 	.short	(.L_38 - .L_37)
.L_37:
        /*002c*/ 	.word	0x00000000
        /*0030*/ 	.short	0x0002
        /*0032*/ 	.short	0x0010
        /*0034*/ 	.byte	0x00, 0xf0, 0x11, 0x00


	//----- nvinfo : EIATTR_KPARAM_INFO
	.align		4
.L_38:
        /*0038*/ 	.byte	0x04, 0x17
        /*003a*/ 	.short	(.L_40 - .L_39)
.L_39:
        /*003c*/ 	.word	0x00000000
        /*0040*/ 	.short	0x0001
        /*0042*/ 	.short	0x0008
        /*0044*/ 	.byte	0x00, 0xf5, 0x21, 0x00


	//----- nvinfo : EIATTR_KPARAM_INFO
	.align		4
.L_40:
        /*0048*/ 	.byte	0x04, 0x17
        /*004a*/ 	.short	(.L_42 - .L_41)
.L_41:
        /*004c*/ 	.word	0x00000000
        /*0050*/ 	.short	0x0000
        /*0052*/ 	.short	0x0000
        /*0054*/ 	.byte	0x00, 0xf5, 0x21, 0x00


	//----- nvinfo : EIATTR_SPARSE_MMA_MASK
	.align		4
.L_42:
        /*0058*/ 	.byte	0x03, 0x50
        /*005a*/ 	.short	0x0000


	//----- nvinfo : EIATTR_MAXREG_COUNT
	.align		4
        /*005c*/ 	.byte	0x03, 0x1b
        /*005e*/ 	.short	0x00ff


	//----- nvinfo : EIATTR_MERCURY_ISA_VERSION
	.align		4
        /*0060*/ 	.byte	0x03, 0x5f
        /*0062*/ 	.short	0x0101


	//----- nvinfo : EIATTR_VRC_CTA_INIT_COUNT
	.align		4
        /*0064*/ 	.byte	0x02, 0x4a
	.zero		1
	.zero		1


	//----- nvinfo : EIATTR_EXIT_INSTR_OFFSETS
	.align		4
        /*0068*/ 	.byte	0x04, 0x1c
        /*006a*/ 	.short	(.L_44 - .L_43)


	//   ....[0]....
.L_43:
        /*006c*/ 	.word	0x00000a70


	//----- nvinfo : EIATTR_CBANK_PARAM_SIZE
	.align		4
.L_44:
        /*0070*/ 	.byte	0x03, 0x19
        /*0072*/ 	.short	0x001c


	//----- nvinfo : EIATTR_PARAM_CBANK
	.align		4
        /*0074*/ 	.byte	0x04, 0x0a
        /*0076*/ 	.short	(.L_46 - .L_45)
	.align		4
.L_45:
        /*0078*/ 	.word	index@(.nv.constant0._Z6RowGPUPdS_iii)
        /*007c*/ 	.short	0x0380
        /*007e*/ 	.short	0x001c


	//----- nvinfo : EIATTR_SW_WAR
	.align		4
.L_46:
        /*0080*/ 	.byte	0x04, 0x36
        /*0082*/ 	.short	(.L_48 - .L_47)
.L_47:
        /*0084*/ 	.word	0x00000008
.L_48:


//--------------------- .nv.callgraph             --------------------------
	.section	.nv.callgraph,"",@"SHT_CUDA_CALLGRAPH"
	.align	4
	.sectionentsize	8
	.align		4
        /*0000*/ 	.word	0x00000000
	.align		4
        /*0004*/ 	.word	0xffffffff
	.align		4
        /*0008*/ 	.word	0x00000000
	.align		4
        /*000c*/ 	.word	0xfffffffe
	.align		4
        /*0010*/ 	.word	0x00000000
	.align		4
        /*0014*/ 	.word	0xfffffffd
	.align		4
        /*0018*/ 	.word	0x00000000
	.align		4
        /*001c*/ 	.word	0xfffffffc


//--------------------- .nv.constant3             --------------------------
	.section	.nv.constant3,"a",@progbits
	.align	8
.nv.constant3:
	.type		filterConst,@object
	.size		filterConst,(.L_0 - filterConst)
filterConst:
	.zero		4104
.L_0:


//--------------------- .text._Z6ColGPUPdPKdiii   --------------------------
	.section	.text._Z6ColGPUPdPKdiii,"ax",@progbits
	.align	128
        .global         _Z6ColGPUPdPKdiii
        .type           _Z6ColGPUPdPKdiii,@function
        .size           _Z6ColGPUPdPKdiii,(.L_x_11 - _Z6ColGPUPdPKdiii)
        .other          _Z6ColGPUPdPKdiii,@"STO_CUDA_ENTRY STV_DEFAULT"
_Z6ColGPUPdPKdiii:
.text._Z6ColGPUPdPKdiii:
[----:B------:R-:W-:Y:S08]  /*0000*/  LDC R1, c[0x0][0x37c] ;  /* 0x0000df00ff017b82 */ /* 0x000ff00000000800 */
[----:B------:R-:W0:Y:S01]  /*0010*/  LDC R0, c[0x0][0x398] ;  /* 0x0000e600ff007b82 */ /* 0x000e220000000800 */
[----:B------:R-:W1:Y:S01]  /*0020*/  S2R R5, SR_TID.Y ;  /* 0x0000000000057919 */ /* 0x000e620000002200 */
[----:B------:R-:W2:Y:S01]  /*0030*/  LDCU UR6, c[0x0][0x360] ;  /* 0x00006c00ff0677ac */ /* 0x000ea20008000800 */
[----:B------:R-:W1:Y:S01]  /*0040*/  S2R R4, SR_CTAID.Y ;  /* 0x0000000000047919 */ /* 0x000e620000002600 */
[----:B------:R-:W1:Y:S04]  /*0050*/  LDCU UR7, c[0x0][0x364] ;  /* 0x00006c80ff0777ac */ /* 0x000e680008000800 */
[----:B------:R-:W3:Y:S01]  /*0060*/  LDC R11, c[0x0][0x390] ;  /* 0x0000e400ff0b7b82 */ /* 0x000ee20000000800 */
[----:B------:R-:W4:Y:S01]  /*0070*/  S2R R2, SR_TID.X ;  /* 0x0000000000027919 */ /* 0x000f220000002100 */
[----:B------:R-:W0:Y:S01]  /*0080*/  LDCU.64 UR4, c[0x0][0x358] ;  /* 0x00006b00ff0477ac */ /* 0x000e220008000a00 */
[----:B------:R-:W4:Y:S05]  /*0090*/  S2R R7, SR_CTAID.X ;  /* 0x0000000000077919 */ /* 0x000f2a0000002500 */
[----:B------:R-:W2:Y:S01]  /*00a0*/  LDC R9, c[0x0][0x370] ;  /* 0x0000dc00ff097b82 */ /* 0x000ea20000000800 */
[----:B0-----:R-:W-:-:S02]  /*00b0*/  ISETP.GE.AND P0, PT, R0, RZ, PT ;  /* 0x000000ff0000720c */ /* 0x001fc40003f06270 */
[----:B------:R-:W-:-:S04]  /*00c0*/  SHF.L.U32 R22, R0, 0x1, RZ ;  /* 0x0000000100167819 */ /* 0x000fc800000006ff */
[----:B---3--:R-:W-:Y:S01]  /*00d0*/  IADD3 R3, PT, PT, R22, R11, RZ ;  /* 0x0000000b16037210 */ /* 0x008fe20007ffe0ff */
[----:B-1----:R-:W-:Y:S02]  /*00e0*/  IMAD R5, R4, UR7, R5 ;  /* 0x0000000704057c24 */ /* 0x002fe4000f8e0205 */
[----:B--2---:R-:W-:Y:S01]  /*00f0*/  IMAD R4, R9, UR6, R22 ;  /* 0x0000000609047c24 */ /* 0x004fe2000f8e0216 */
[----:B------:R-:W-:-:S03]  /*0100*/  CS2R R8, SRZ ;  /* 0x0000000000087805 */ /* 0x000fc6000001ff00 */
[----:B------:R-:W-:Y:S02]  /*0110*/  IMAD R4, R5, R4, RZ ;  /* 0x0000000405047224 */ /* 0x000fe400078e02ff */
[----:B----4-:R-:W-:Y:S02]  /*0120*/  IMAD R2, R7, UR6, R2 ;  /* 0x0000000607027c24 */ /* 0x010fe4000f8e0202 */
[----:B------:R-:W-:Y:S01]  /*0130*/  IMAD R7, R3, R0, R0 ;  /* 0x0000000003077224 */ /* 0x000fe200078e0200 */
[----:B------:R-:W-:Y:S06]  /*0140*/  @!P0 BRA `(.L_x_0) ;  /* 0x0000000400948947 */ /* 0x000fec0003800000 */
[C---:B------:R-:W-:Y:S01]  /*0150*/  ISETP.GE.U32.AND P1, PT, R22.reuse, 0x7, PT ;  /* 0x000000071600780c */ /* 0x040fe20003f26070 */
[----:B------:R-:W-:Y:S01]  /*0160*/  IMAD.MOV R23, RZ, RZ, -R0 ;  /* 0x000000ffff177224 */ /* 0x000fe200078e0a00 */
[----:B------:R-:W-:Y:S02]  /*0170*/  LOP3.LUT R6, R22, 0x6, RZ, 0xc0, !PT ;  /* 0x0000000616067812 */ /* 0x000fe400078ec0ff */
[----:B------:R-:W-:Y:S02]  /*0180*/  CS2R R8, SRZ ;  /* 0x0000000000087805 */ /* 0x000fe4000001ff00 */
[----:B------:R-:W-:Y:S02]  /*0190*/  ISETP.GE.U32.AND P0, PT, R6, 0x3, PT ;  /* 0x000000030600780c */ /* 0x000fe40003f06070 */
[----:B------:R-:W-:-:S05]  /*01a0*/  IADD3 R6, PT, PT, R2, R7, RZ ;  /* 0x0000000702067210 */ /* 0x000fca0007ffe0ff */
[----:B------:R-:W-:Y:S06]  /*01b0*/  @!P1 BRA `(.L_x_1) ;  /* 0x0000000000bc9947 */ /* 0x000fec0003800000 */
[----:B------:R-:W-:Y:S02]  /*01c0*/  IADD3 R8, PT, PT, R22, 0x1, RZ ;  /* 0x0000000116087810 */ /* 0x000fe40007ffe0ff */
[----:B------:R-:W-:Y:S02]  /*01d0*/  IADD3 R25, PT, PT, R5, -R0, RZ ;  /* 0x8000000005197210 */ /* 0x000fe40007ffe0ff */
[----:B------:R-:W-:Y:S02]  /*01e0*/  LOP3.LUT R26, R8, 0xfffffff8, RZ, 0xc0, !PT ;  /* 0xfffffff8081a7812 */ /* 0x000fe400078ec0ff */
[----:B------:R-:W-:Y:S02]  /*01f0*/  CS2R R8, SRZ ;  /* 0x0000000000087805 */ /* 0x000fe4000001ff00 */
[----:B------:R-:W-:Y:S01]  /*0200*/  LEA R24, R0, R11, 0x1 ;  /* 0x0000000b00187211 */ /* 0x000fe200078e08ff */
[----:B------:R-:W-:Y:S02]  /*0210*/  IMAD R25, R3, R25, R6 ;  /* 0x0000001903197224 */ /* 0x000fe400078e0206 */
[----:B------:R-:W-:-:S07]  /*0220*/  IMAD.MOV R26, RZ, RZ, -R26 ;  /* 0x000000ffff1a7224 */ /* 0x000fce00078e0a1a */
.L_x_2:
[----:B------:R-:W0:Y:S02]  /*0230*/  LDC.64 R12, c[0x0][0x388] ;  /* 0x0000e200ff0c7b82 */ /* 0x000e240000000a00 */
[----:B0-----:R-:W-:-:S05]  /*0240*/  IMAD.WIDE R12, R25, 0x8, R12 ;  /* 0x00000008190c7825 */ /* 0x001fca00078e020c */
[----:B------:R-:W2:Y:S01]  /*0250*/  LDG.E.64 R10, desc[UR4][R12.64] ;  /* 0x000000040c0a7981 */ /* 0x000ea2000c1e1b00 */
[----:B------:R-:W-:-:S05]  /*0260*/  IMAD.WIDE R28, R3, 0x8, R12 ;  /* 0x00000008031c7825 */ /* 0x000fca00078e020c */
[----:B------:R0:W3:Y:S02]  /*0270*/  LDG.E.64 R12, desc[UR4][R28.64] ;  /* 0x000000041c0c7981 */ /* 0x0000e4000c1e1b00 */
[----:B0-----:R-:W-:-:S05]  /*0280*/  IMAD.WIDE R28, R3, 0x8, R28 ;  /* 0x00000008031c7825 */ /* 0x001fca00078e021c */
[----:B------:R-:W4:Y:S01]  /*0290*/  LDG.E.64 R14, desc[UR4][R28.64] ;  /* 0x000000041c0e7981 */ /* 0x000f22000c1e1b00 */
[----:B------:R-:W-:-:S05]  /*02a0*/  IMAD.WIDE R16, R3, 0x8, R28 ;  /* 0x0000000803107825 */ /* 0x000fca00078e021c */
[----:B------:R-:W5:Y:S01]  /*02b0*/  LDG.E.64 R18, desc[UR4][R16.64] ;  /* 0x0000000410127981 */ /* 0x000f62000c1e1b00 */
[----:B------:R-:W-:-:S04]  /*02c0*/  SHF.L.U32 R27, R22, 0x3, RZ ;  /* 0x00000003161b7819 */ /* 0x000fc800000006ff */
[----:B------:R-:W2:Y:S02]  /*02d0*/  LDC.64 R20, c[0x3][R27] ;  /* 0x00c000001b147b82 */ /* 0x000ea40000000a00 */
[----:B--2---:R-:W-:-:S06]  /*02e0*/  DFMA R10, R10, R20, R8 ;  /* 0x000000140a0a722b */ /* 0x004fcc0000000008 */
[----:B------:R-:W3:Y:S01]  /*02f0*/  LDC.64 R8, c[0x3][R27+-0x8] ;  /* 0x00fffe001b087b82 */ /* 0x000ee20000000a00 */
[----:B------:R-:W-:Y:S01]  /*0300*/  IMAD.WIDE R20, R3, 0x8, R16 ;  /* 0x0000000803147825 */ /* 0x000fe200078e0210 */
[----:B---3--:R-:W-:-:S06]  /*0310*/  DFMA R12, R12, R8, R10 ;  /* 0x000000080c0c722b */ /* 0x008fcc000000000a */
[----:B------:R-:W4:Y:S01]  /*0320*/  LDC.64 R8, c[0x3][R27+-0x10] ;  /* 0x00fffc001b087b82 */ /* 0x000f220000000a00 */
[----:B------:R-:W2:Y:S01]  /*0330*/  LDG.E.64 R10, desc[UR4][R20.64] ;  /* 0x00000004140a7981 */ /* 0x000ea2000c1e1b00 */
[----:B----4-:R-:W-:-:S06]  /*0340*/  DFMA R12, R14, R8, R12 ;  /* 0x000000080e0c722b */ /* 0x010fcc000000000c */
[----:B------:R-:W5:Y:S01]  /*0350*/  LDC.64 R8, c[0x3][R27+-0x18] ;  /* 0x00fffa001b087b82 */ /* 0x000f620000000a00 */
[----:B------:R-:W-:-:S05]  /*0360*/  IMAD.WIDE R14, R3, 0x8, R20 ;  /* 0x00000008030e7825 */ /* 0x000fca00078e0214 */
[----:B------:R0:W3:Y:S02]  /*0370*/  LDG.E.64 R16, desc[UR4][R14.64] ;  /* 0x000000040e107981 */ /* 0x0000e4000c1e1b00 */
[----:B0-----:R-:W-:Y:S01]  /*0380*/  IMAD.WIDE R14, R3, 0x8, R14 ;  /* 0x00000008030e7825 */ /* 0x001fe200078e020e */
[----:B-----5:R-:W-:-:S04]  /*0390*/  DFMA R18, R18, R8, R12 ;  /* 0x000000081212722b */ /* 0x020fc8000000000c */
[----:B------:R-:W4:Y:S01]  /*03a0*/  LDG.E.64 R8, desc[UR4][R14.64] ;  /* 0x000000040e087981 */ /* 0x000f22000c1e1b00 */
[----:B------:R-:W-:-:S06]  /*03b0*/  IMAD.WIDE R12, R3, 0x8, R14 ;  /* 0x00000008030c7825 */ /* 0x000fcc00078e020e */
[----:B------:R-:W5:Y:S01]  /*03c0*/  LDG.E.64 R12, desc[UR4][R12.64] ;  /* 0x000000040c0c7981 */ /* 0x000f62000c1e1b00 */
[----:B------:R-:W2:Y:S01]  /*03d0*/  LDC.64 R28, c[0x3][R27+-0x20] ;  /* 0x00fff8001b1c7b82 */ /* 0x000ea20000000a00 */
[----:B------:R-:W-:Y:S01]  /*03e0*/  IADD3 R26, PT, PT, R26, 0x8, RZ ;  /* 0x000000081a1a7810 */ /* 0x000fe20007ffe0ff */
[----:B------:R-:W-:Y:S01]  /*03f0*/  VIADD R22, R22, 0xfffffff8 ;  /* 0xfffffff816167836 */ /* 0x000fe20000000000 */
[----:B------:R-:W-:Y:S02]  /*0400*/  IADD3 R23, PT, PT, R23, 0x8, RZ ;  /* 0x0000000817177810 */ /* 0x000fe40007ffe0ff */
[----:B------:R-:W-:Y:S02]  /*0410*/  ISETP.NE.AND P1, PT, R26, RZ, PT ;  /* 0x000000ff1a00720c */ /* 0x000fe40003f25270 */
[----:B------:R-:W-:Y:S01]  /*0420*/  LEA R25, R24, R25, 0x3 ;  /* 0x0000001918197211 */ /* 0x000fe200078e18ff */
[----:B--2---:R-:W-:Y:S01]  /*0430*/  DFMA R20, R10, R28, R18 ;  /* 0x0000001c0a14722b */ /* 0x004fe20000000012 */
[----:B------:R-:W3:Y:S08]  /*0440*/  LDC.64 R18, c[0x3][R27+-0x28] ;  /* 0x00fff6001b127b82 */ /* 0x000ef00000000a00 */
[----:B------:R-:W4:Y:S08]  /*0450*/  LDC.64 R10, c[0x3][R27+-0x30] ;  /* 0x00fff4001b0a7b82 */ /* 0x000f300000000a00 */
[----:B------:R-:W5:Y:S01]  /*0460*/  LDC.64 R28, c[0x3][R27+-0x38] ;  /* 0x00fff2001b1c7b82 */ /* 0x000f620000000a00 */
[----:B---3--:R-:W-:-:S08]  /*0470*/  DFMA R16, R16, R18, R20 ;  /* 0x000000121010722b */ /* 0x008fd00000000014 */
[----:B----4-:R-:W-:-:S08]  /*0480*/  DFMA R8, R8, R10, R16 ;  /* 0x0000000a0808722b */ /* 0x010fd00000000010 */
[----:B-----5:R-:W-:Y:S01]  /*0490*/  DFMA R8, R12, R28, R8 ;  /* 0x0000001c0c08722b */ /* 0x020fe20000000008 */
[----:B------:R-:W-:Y:S10]  /*04a0*/  @P1 BRA `(.L_x_2) ;  /* 0xfffffffc00601947 */ /* 0x000ff4000383ffff */
.L_x_1:
[----:B------:R-:W-:Y:S05]  /*04b0*/  @!P0 BRA `(.L_x_3) ;  /* 0x0000000000588947 */ /* 0x000fea0003800000 */
[----:B------:R-:W0:Y:S01]  /*04c0*/  LDC.64 R18, c[0x0][0x388] ;  /* 0x0000e200ff127b82 */ /* 0x000e220000000a00 */
[----:B------:R-:W-:-:S05]  /*04d0*/  IADD3 R10, PT, PT, R5, R23, RZ ;  /* 0x00000017050a7210 */ /* 0x000fca0007ffe0ff */
[----:B------:R-:W-:-:S04]  /*04e0*/  IMAD R11, R3, R10, R6 ;  /* 0x0000000a030b7224 */ /* 0x000fc800078e0206 */
[----:B0-----:R-:W-:-:S05]  /*04f0*/  IMAD.WIDE R18, R11, 0x8, R18 ;  /* 0x000000080b127825 */ /* 0x001fca00078e0212 */
[----:B------:R0:W2:Y:S01]  /*0500*/  LDG.E.64 R24, desc[UR4][R18.64] ;  /* 0x0000000412187981 */ /* 0x0000a2000c1e1b00 */
[----:B------:R-:W-:-:S05]  /*0510*/  IMAD.WIDE R26, R3, 0x8, R18 ;  /* 0x00000008031a7825 */ /* 0x000fca00078e0212 */
[----:B------:R-:W3:Y:S01]  /*0520*/  LDG.E.64 R14, desc[UR4][R26.64] ;  /* 0x000000041a0e7981 */ /* 0x000ee2000c1e1b00 */
[----:B------:R-:W-:-:S05]  /*0530*/  IMAD.WIDE R28, R3, 0x8, R26 ;  /* 0x00000008031c7825 */ /* 0x000fca00078e021a */
[----:B------:R-:W4:Y:S01]  /*0540*/  LDG.E.64 R12, desc[UR4][R28.64] ;  /* 0x000000041c0c7981 */ /* 0x000f22000c1e1b00 */
[----:B------:R-:W-:-:S06]  /*0550*/  IMAD.WIDE R10, R3, 0x8, R28 ;  /* 0x00000008030a7825 */ /* 0x000fcc00078e021c */
[----:B------:R-:W5:Y:S01]  /*0560*/  LDG.E.64 R10, desc[UR4][R10.64] ;  /* 0x000000040a0a7981 */ /* 0x000f62000c1e1b00 */
[C---:B------:R-:W-:Y:S02]  /*0570*/  IADD3 R16, PT, PT, -R23.reuse, R0, RZ ;  /* 0x0000000017107210 */ /* 0x040fe40007ffe1ff */
[----:B------:R-:W-:-:S03]  /*0580*/  IADD3 R23, PT, PT, R23, 0x4, RZ ;  /* 0x0000000417177810 */ /* 0x000fc60007ffe0ff */
[----:B------:R-:W-:-:S04]  /*0590*/  IMAD.SHL.U32 R22, R16, 0x8, RZ ;  /* 0x0000000810167824 */ /* 0x000fc800078e00ff */
[----:B------:R-:W2:Y:S08]  /*05a0*/  LDC.64 R20, c[0x3][R22] ;  /* 0x00c0000016147b82 */ /* 0x000eb00000000a00 */
[----:B------:R-:W3:Y:S08]  /*05b0*/  LDC.64 R16, c[0x3][R22+-0x8] ;  /* 0x00fffe0016107b82 */ /* 0x000ef00000000a00 */
[----:B0-----:R-:W4:Y:S01]  /*05c0*/  LDC.64 R18, c[0x3][R22+-0x10] ;  /* 0x00fffc0016127b82 */ /* 0x001f220000000a00 */
[----:B--2---:R-:W-:-:S07]  /*05d0*/  DFMA R20, R24, R20, R8 ;  /* 0x000000141814722b */ /* 0x004fce0000000008 */
[----:B------:R-:W5:Y:S01]  /*05e0*/  LDC.64 R8, c[0x3][R22+-0x18] ;  /* 0x00fffa0016087b82 */ /* 0x000f620000000a00 */
[----:B---3--:R-:W-:-:S08]  /*05f0*/  DFMA R14, R14, R16, R20 ;  /* 0x000000100e0e722b */ /* 0x008fd00000000014 */
[----:B----4-:R-:W-:-:S08]  /*0600*/  DFMA R12, R12, R18, R14 ;  /* 0x000000120c0c722b */ /* 0x010fd0000000000e */
[----:B-----5:R-:W-:-:S11]  /*0610*/  DFMA R8, R10, R8, R12 ;  /* 0x000000080a08722b */ /* 0x020fd6000000000c */
.L_x_3:
[----:B------:R-:W-:Y:S01]  /*0620*/  LOP3.LUT R10, R0, 0x1, RZ, 0xc0, !PT ;  /* 0x00000001000a7812 */ /* 0x000fe200078ec0ff */
[----:B------:R-:W0:Y:S03]  /*0630*/  LDC.64 R14, c[0x0][0x388] ;  /* 0x0000e200ff0e7b82 */ /* 0x000e260000000a00 */
[----:B------:R-:W-:-:S13]  /*0640*/  ISETP.NE.U32.AND P0, PT, R10, 0x1, PT ;  /* 0x000000010a00780c */ /* 0x000fda0003f05070 */
[----:B------:R-:W-:Y:S02]  /*0650*/  @!P0 IADD3 R10, PT, PT, R5, R23, RZ ;  /* 0x00000017050a8210 */ /* 0x000fe40007ffe0ff */
[C---:B------:R-:W-:Y:S01]  /*0660*/  @!P0 IADD3 R16, PT, PT, -R23.reuse, R0, RZ ;  /* 0x0000000017108210 */ /* 0x040fe20007ffe1ff */
[----:B------:R-:W-:Y:S02]  /*0670*/  @!P0 VIADD R23, R23, 0x2 ;  /* 0x0000000217178836 */ /* 0x000fe40000000000 */
[----:B------:R-:W-:-:S04]  /*0680*/  @!P0 IMAD R19, R3, R10, R6 ;  /* 0x0000000a03138224 */ /* 0x000fc800078e0206 */
[----:B0-----:R-:W-:Y:S01]  /*0690*/  @!P0 IMAD.WIDE R18, R19, 0x8, R14 ;  /* 0x0000000813128825 */ /* 0x001fe200078e020e */
[----:B------:R-:W-:-:S04]  /*06a0*/  IADD3 R5, PT, PT, R5, R23, RZ ;  /* 0x0000001705057210 */ /* 0x000fc80007ffe0ff */
[----:B------:R0:W2:Y:S01]  /*06b0*/  @!P0 LDG.E.64 R10, desc[UR4][R18.64] ;  /* 0x00000004120a8981 */ /* 0x0000a2000c1e1b00 */
[----:B------:R-:W-:-:S04]  /*06c0*/  @!P0 IMAD.WIDE R12, R3, 0x8, R18 ;  /* 0x00000008030c8825 */ /* 0x000fc800078e0212 */
[----:B------:R-:W-:Y:S02]  /*06d0*/  IMAD R5, R3, R5, R6 ;  /* 0x0000000503057224 */ /* 0x000fe400078e0206 */
[----:B------:R-:W3:Y:S02]  /*06e0*/  @!P0 LDG.E.64 R12, desc[UR4][R12.64] ;  /* 0x000000040c0c8981 */ /* 0x000ee4000c1e1b00 */
[----:B------:R-:W-:-:S06]  /*06f0*/  IMAD.WIDE R14, R5, 0x8, R14 ;  /* 0x00000008050e7825 */ /* 0x000fcc00078e020e */
[----:B------:R-:W4:Y:S01]  /*0700*/  LDG.E.64 R14, desc[UR4][R14.64] ;  /* 0x000000040e0e7981 */ /* 0x000f22000c1e1b00 */
[----:B------:R-:W-:Y:S02]  /*0710*/  @!P0 SHF.L.U32 R3, R16, 0x3, RZ ;  /* 0x0000000310038819 */ /* 0x000fe400000006ff */
[----:B------:R-:W-:Y:S02]  /*0720*/  IADD3 R0, PT, PT, -R23, R0, RZ ;  /* 0x0000000017007210 */ /* 0x000fe40007ffe1ff */
[----:B------:R-:W2:Y:S02]  /*0730*/  @!P0 LDC.64 R16, c[0x3][R3] ;  /* 0x00c0000003108b82 */ /* 0x000ea40000000a00 */
[----:B------:R-:W-:-:S06]  /*0740*/  SHF.L.U32 R0, R0, 0x3, RZ ;  /* 0x0000000300007819 */ /* 0x000fcc00000006ff */
[----:B------:R-:W3:Y:S08]  /*0750*/  @!P0 LDC.64 R20, c[0x3][R3+-0x8] ;  /* 0x00fffe0003148b82 */ /* 0x000ef00000000a00 */
[----:B0-----:R-:W4:Y:S01]  /*0760*/  LDC.64 R18, c[0x3][R0] ;  /* 0x00c0000000127b82 */ /* 0x001f220000000a00 */
[----:B--2---:R-:W-:-:S08]  /*0770*/  @!P0 DFMA R10, R10, R16, R8 ;  /* 0x000000100a0a822b */ /* 0x004fd00000000008 */
[----:B---3--:R-:W-:-:S08]  /*0780*/  @!P0 DFMA R8, R12, R20, R10 ;  /* 0x000000140c08822b */ /* 0x008fd0000000000a */
[----:B----4-:R-:W-:-:S11]  /*0790*/  DFMA R8, R14, R18, R8 ;  /* 0x000000120e08722b */ /* 0x010fd60000000008 */
.L_x_0:
[----:B------:R-:W0:Y:S01]  /*07a0*/  LDC.64 R10, c[0x0][0x380] ;  /* 0x0000e000ff0a7b82 */ /* 0x000e220000000a00 */
[----:B------:R-:W-:-:S05]  /*07b0*/  IADD3 R3, PT, PT, R7, R4, R2 ;  /* 0x0000000407037210 */ /* 0x000fca0007ffe002 */
[----:B0-----:R-:W-:-:S05]  /*07c0*/  IMAD.WIDE R2, R3, 0x8, R10 ;  /* 0x0000000803027825 */ /* 0x001fca00078e020a */
[----:B------:R-:W-:Y:S01]  /*07d0*/  STG.E.64 desc[UR4][R2.64], R8 ;  /* 0x0000000802007986 */ /* 0x000fe2000c101b04 */
[----:B------:R-:W-:Y:S05]  /*07e0*/  EXIT ;  /* 0x000000000000794d */ /* 0x000fea0003800000 */
.L_x_4:
[----:B------:R-:W-:-:S00]  /*07f0*/  BRA `(.L_x_4) ;  /* 0xfffffffc00fc7947 */ /* 0x000fc0000383ffff */
[----:B------:R-:W-:-:S00]  /*0800*/  NOP ;  /* 0x0000000000007918 */ /* 0x000fc00000000000 */
[----:B------:R-:W-:-:S00]  /*0810*/  NOP ;  /* 0x0000000000007918 */ /* 0x000fc00000000000 */
[----:B------:R-:W-:-:S00]  /*0820*/  NOP ;  /* 0x0000000000007918 */ /* 0x000fc00000000000 */
[----:B------:R-:W-:-:S00]  /*0830*/  NOP ;  /* 0x0000000000007918 */ /* 0x000fc00000000000 */
[----:B------:R-:W-:-:S00]  /*0840*/  NOP ;  /* 0x0000000000007918 */ /* 0x000fc00000000000 */
[----:B------:R-:W-:-:S00]  /*0850*/  NOP ;  /* 0x0000000000007918 */ /* 0x000fc00000000000 */
[----:B------:R-:W-:-:S00]  /*0860*/  NOP ;  /* 0x0000000000007918 */ /* 0x000fc00000000000 */
[----:B------:R-:W-:-:S00]  /*0870*/  NOP ;  /* 0x0000000000007918 */ /* 0x000fc00000000000 */
.L_x_11:


//--------------------- .text._Z6RowGPUPdS_iii    --------------------------
	.section	.text._Z6RowGPUPdS_iii,"ax",@progbits
	.align	128
        .global         _Z6RowGPUPdS_iii
        .type           _Z6RowGPUPdS_iii,@function
        .size           _Z6RowGPUPdS_iii,(.L_x_12 - _Z6RowGPUPdS_iii)
        .other          _Z6RowGPUPdS_iii,@"STO_CUDA_ENTRY STV_DEFAULT"
_Z6RowGPUPdS_iii:
.text._Z6RowGPUPdS_iii:
[----:B------:R-:W-:Y:S08]  /*0000*/  LDC R1, c[0x0][0x37c] ;  /* 0x0000df00ff017b82 */ /* 0x000ff00000000800 */
[----:B------:R-:W0:Y:S01]  /*0010*/  LDC R0, c[0x0][0x398] ;  /* 0x0000e600ff007b82 */ /* 0x000e220000000800 */
[----:B------:R-:W1:Y:S01]  /*0020*/  S2R R9, SR_TID.Y ;  /* 0x0000000000097919 */ /* 0x000e620000002200 */
[----:B------:R-:W2:Y:S01]  /*0030*/  LDCU UR7, c[0x0][0x360] ;  /* 0x00006c00ff0777ac */ /* 0x000ea20008000800 */
[----:B------:R-:W-:Y:S01]  /*0040*/  CS2R R18, SRZ ;  /* 0x0000000000127805 */ /* 0x000fe2000001ff00 */
[----:B------:R-:W3:Y:S01]  /*0050*/  S2R R2, SR_TID.X ;  /* 0x0000000000027919 */ /* 0x000ee20000002100 */
[----:B------:R-:W4:Y:S03]  /*0060*/  LDCU UR5, c[0x0][0x364] ;  /* 0x00006c80ff0577ac */ /* 0x000f260008000800 */
[----:B------:R-:W4:Y:S01]  /*0070*/  S2UR UR6, SR_CTAID.Y ;  /* 0x00000000000679c3 */ /* 0x000f220000002600 */
[----:B------:R-:W0:Y:S07]  /*0080*/  LDCU.64 UR8, c[0x0][0x358] ;  /* 0x00006b00ff0877ac */ /* 0x000e2e0008000a00 */
[----:B------:R-:W2:Y:S08]  /*0090*/  S2UR UR4, SR_CTAID.X ;  /* 0x00000000000479c3 */ /* 0x000eb00000002500 */
[----:B------:R-:W5:Y:S01]  /*00a0*/  LDC R6, c[0x0][0x390] ;  /* 0x0000e400ff067b82 */ /* 0x000f620000000800 */
[C---:B0-----:R-:W-:Y:S01]  /*00b0*/  ISETP.GE.AND P0, PT, R0.reuse, RZ, PT ;  /* 0x000000ff0000720c */ /* 0x041fe20003f06270 */
[----:B------:R-:W-:-:S06]  /*00c0*/  IMAD.SHL.U32 R3, R0, 0x2, RZ ;  /* 0x0000000200037824 */ /* 0x000fcc00078e00ff */
[----:B------:R-:W0:Y:S01]  /*00d0*/  LDC R4, c[0x0][0x370] ;  /* 0x0000dc00ff047b82 */ /* 0x000e220000000800 */
[----:B----4-:R-:W-:-:S06]  /*00e0*/  UIMAD UR5, UR5, UR6, URZ ;  /* 0x00000006050572a4 */ /* 0x010fcc000f8e02ff */
[----:B-1----:R-:W-:Y:S01]  /*00f0*/  IADD3 R22, PT, PT, R9, UR5, RZ ;  /* 0x0000000509167c10 */ /* 0x002fe2000fffe0ff */
[----:B--2---:R-:W-:Y:S01]  /*0100*/  UIMAD UR4, UR7, UR4, URZ ;  /* 0x00000004070472a4 */ /* 0x004fe2000f8e02ff */
[----:B-----5:R-:W-:-:S04]  /*0110*/  IMAD.IADD R25, R3, 0x1, R6 ;  /* 0x0000000103197824 */ /* 0x020fc800078e0206 */
[----:B------:R-:W-:Y:S02]  /*0120*/  IMAD R7, R25, R0, R0 ;  /* 0x0000000019077224 */ /* 0x000fe400078e0200 */
[----:B0-----:R-:W-:Y:S02]  /*0130*/  IMAD R5, R4, UR7, R3 ;  /* 0x0000000704057c24 */ /* 0x001fe4000f8e0203 */
[----:B---3--:R-:W-:Y:S02]  /*0140*/  VIADD R4, R2, UR4 ;  /* 0x0000000402047c36 */ /* 0x008fe40008000000 */
[----:B------:R-:W-:Y:S01]  /*0150*/  IMAD R6, R22, R5, RZ ;  /* 0x0000000516067224 */ /* 0x000fe200078e02ff */
[----:B------:R-:W-:Y:S06]  /*0160*/  @!P0 BRA `(.L_x_5) ;  /* 0x0000000800308947 */ /* 0x000fec0003800000 */
[C---:B------:R-:W-:Y:S01]  /*0170*/  ISETP.GE.U32.AND P1, PT, R3.reuse, 0xf, PT ;  /* 0x0000000f0300780c */ /* 0x040fe20003f26070 */
[----:B------:R-:W-:Y:S01]  /*0180*/  IMAD R22, R22, R25, RZ ;  /* 0x0000001916167224 */ /* 0x000fe200078e02ff */
[----:B------:R-:W-:Y:S02]  /*0190*/  LOP3.LUT R5, R3, 0xe, RZ, 0xc0, !PT ;  /* 0x0000000e03057812 */ /* 0x000fe400078ec0ff */
[----:B------:R-:W-:Y:S02]  /*01a0*/  CS2R R18, SRZ ;  /* 0x0000000000127805 */ /* 0x000fe4000001ff00 */
[----:B------:R-:W-:Y:S01]  /*01b0*/  ISETP.GE.U32.AND P0, PT, R5, 0x7, PT ;  /* 0x000000070500780c */ /* 0x000fe20003f06070 */
[----:B------:R-:W-:Y:S01]  /*01c0*/  IMAD.MOV R5, RZ, RZ, -R0 ;  /* 0x000000ffff057224 */ /* 0x000fe200078e0a00 */
[----:B------:R-:W-:-:S05]  /*01d0*/  IADD3 R24, PT, PT, R7, R22, R4 ;  /* 0x0000001607187210 */ /* 0x000fca0007ffe004 */
[----:B------:R-:W-:Y:S06]  /*01e0*/  @!P1 BRA `(.L_x_6) ;  /* 0x0000000400009947 */ /* 0x000fec0003800000 */
[----:B------:R-:W-:Y:S01]  /*01f0*/  IADD3 R8, PT, PT, R3, 0x1, RZ ;  /* 0x0000000103087810 */ /* 0x000fe20007ffe0ff */
[----:B------:R-:W-:Y:S01]  /*0200*/  IMAD.MOV.U32 R23, RZ, RZ, R3 ;  /* 0x000000ffff177224 */ /* 0x000fe200078e0003 */
[----:B------:R-:W-:Y:S02]  /*0210*/  IADD3 R9, PT, PT, R0, UR5, R9 ;  /* 0x0000000500097c10 */ /* 0x000fe4000fffe009 */
[----:B------:R-:W-:Y:S02]  /*0220*/  CS2R R18, SRZ ;  /* 0x0000000000127805 */ /* 0x000fe4000001ff00 */
[----:B------:R-:W-:Y:S01]  /*0230*/  LOP3.LUT R8, R8, 0xfffffff0, RZ, 0xc0, !PT ;  /* 0xfffffff008087812 */ /* 0x000fe200078ec0ff */
[----:B------:R-:W-:-:S04]  /*0240*/  IMAD R25, R25, R9, R4 ;  /* 0x0000000919197224 */ /* 0x000fc800078e0204 */
[----:B------:R-:W-:-:S07]  /*0250*/  IMAD.MOV R26, RZ, RZ, -R8 ;  /* 0x000000ffff1a7224 */ /* 0x000fce00078e0a08 */
.L_x_7:
[----:B------:R-:W0:Y:S02]  /*0260*/  LDC.64 R8, c[0x0][0x388] ;  /* 0x0000e200ff087b82 */ /* 0x000e240000000a00 */
[----:B0-----:R-:W-:-:S05]  /*0270*/  IMAD.WIDE R8, R25, 0x8, R8 ;  /* 0x0000000819087825 */ /* 0x001fca00078e0208 */
[----:B------:R-:W2:Y:S04]  /*0280*/  LDG.E.64 R16, desc[UR8][R8.64] ;  /* 0x0000000808107981 */ /* 0x000ea8000c1e1b00 */
[----:B------:R-:W3:Y:S04]  /*0290*/  LDG.E.64 R12, desc[UR8][R8.64+0x8] ;  /* 0x00000808080c7981 */ /* 0x000ee8000c1e1b00 */
[----:B------:R-:W4:Y:S04]  /*02a0*/  LDG.E.64 R10, desc[UR8][R8.64+0x10] ;  /* 0x00001008080a7981 */ /* 0x000f28000c1e1b00 */
[----:B------:R-:W5:Y:S01]  /*02b0*/  LDG.E.64 R20, desc[UR8][R8.64+0x18] ;  /* 0x0000180808147981 */ /* 0x000f62000c1e1b00 */
[----:B------:R-:W-:-:S04]  /*02c0*/  SHF.L.U32 R27, R23, 0x3, RZ ;  /* 0x00000003171b7819 */ /* 0x000fc800000006ff */
[----:B------:R-:W2:Y:S02]  /*02d0*/  LDC.64 R14, c[0x3][R27] ;  /* 0x00c000001b0e7b82 */ /* 0x000ea40000000a00 */
[----:B--2---:R-:W-:-:S06]  /*02e0*/  DFMA R16, R16, R14, R18 ;  /* 0x0000000e1010722b */ /* 0x004fcc0000000012 */
[----:B------:R-:W3:Y:S01]  /*02f0*/  LDC.64 R14, c[0x3][R27+-0x8] ;  /* 0x00fffe001b0e7b82 */ /* 0x000ee20000000a00 */
[----:B------:R-:W2:Y:S01]  /*0300*/  LDG.E.64 R18, desc[UR8][R8.64+0x20] ;  /* 0x0000200808127981 */ /* 0x000ea2000c1e1b00 */
[----:B---3--:R-:W-:-:S06]  /*0310*/  DFMA R12, R12, R14, R16 ;  /* 0x0000000e0c0c722b */ /* 0x008fcc0000000010 */
[----:B------:R-:W4:Y:S02]  /*0320*/  LDC.64 R14, c[0x3][R27+-0x10] ;  /* 0x00fffc001b0e7b82 */ /* 0x000f240000000a00 */
[----:B----4-:R-:W-:-:S06]  /*0330*/  DFMA R14, R10, R14, R12 ;  /* 0x0000000e0a0e722b */ /* 0x010fcc000000000c */
[----:B------:R-:W5:Y:S01]  /*0340*/  LDC.64 R12, c[0x3][R27+-0x18] ;  /* 0x00fffa001b0c7b82 */ /* 0x000f620000000a00 */
[----:B------:R-:W3:Y:S01]  /*0350*/  LDG.E.64 R10, desc[UR8][R8.64+0x28] ;  /* 0x00002808080a7981 */ /* 0x000ee2000c1e1b00 */
[----:B-----5:R-:W-:-:S03]  /*0360*/  DFMA R20, R20, R12, R14 ;  /* 0x0000000c1414722b */ /* 0x020fc6000000000e */
[----:B------:R-:W4:Y:S04]  /*0370*/  LDG.E.64 R12, desc[UR8][R8.64+0x30] ;  /* 0x00003008080c7981 */ /* 0x000f28000c1e1b00 */
[----:B------:R-:W5:Y:S01]  /*0380*/  LDG.E.64 R14, desc[UR8][R8.64+0x38] ;  /* 0x00003808080e7981 */ /* 0x000f62000c1e1b00 */
[----:B------:R-:W2:Y:S02]  /*0390*/  LDC.64 R16, c[0x3][R27+-0x20] ;  /* 0x00fff8001b107b82 */ /* 0x000ea40000000a00 */
[----:B--2---:R-:W-:-:S06]  /*03a0*/  DFMA R18, R18, R16, R20 ;  /* 0x000000101212722b */ /* 0x004fcc0000000014 */
[----:B------:R-:W3:Y:S02]  /*03b0*/  LDC.64 R16, c[0x3][R27+-0x28] ;  /* 0x00fff6001b107b82 */ /* 0x000ee40000000a00 */
[----:B---3--:R-:W-:-:S06]  /*03c0*/  DFMA R16, R10, R16, R18 ;  /* 0x000000100a10722b */ /* 0x008fcc0000000012 */
[----:B------:R-:W4:Y:S01]  /*03d0*/  LDC.64 R18, c[0x3][R27+-0x30] ;  /* 0x00fff4001b127b82 */ /* 0x000f220000000a00 */
[----:B------:R-:W2:Y:S01]  /*03e0*/  LDG.E.64 R10, desc[UR8][R8.64+0x40] ;  /* 0x00004008080a7981 */ /* 0x000ea2000c1e1b00 */
        /* <DEDUP_REMOVED lines=11> */
[----:B------:R-:W2:Y:S07]  /*04a0*/  LDG.E.64 R10, desc[UR8][R8.64+0x60] ;  /* 0x00006008080a7981 */ /* 0x000eae000c1e1b00 */
[----:B------:R-:W5:Y:S01]  /*04b0*/  LDC.64 R20, c[0x3][R27+-0x58] ;  /* 0x00ffea001b147b82 */ /* 0x000f620000000a00 */
[----:B----4-:R-:W-:Y:S01]  /*04c0*/  DFMA R16, R16, R12, R14 ;  /* 0x0000000c1010722b */ /* 0x010fe2000000000e */
[----:B------:R-:W3:Y:S04]  /*04d0*/  LDG.E.64 R12, desc[UR8][R8.64+0x68] ;  /* 0x00006808080c7981 */ /* 0x000ee8000c1e1b00 */
[----:B------:R-:W4:Y:S03]  /*04e0*/  LDG.E.64 R14, desc[UR8][R8.64+0x70] ;  /* 0x00007008080e7981 */ /* 0x000f26000c1e1b00 */
[----:B-----5:R-:W-:Y:S01]  /*04f0*/  DFMA R20, R18, R20, R16 ;  /* 0x000000141214722b */ /* 0x020fe20000000010 */
[----:B------:R-:W5:Y:S01]  /*0500*/  LDG.E.64 R18, desc[UR8][R8.64+0x78] ;  /* 0x0000780808127981 */ /* 0x000f62000c1e1b00 */
[----:B------:R-:W2:Y:S01]  /*0510*/  LDC.64 R16, c[0x3][R27+-0x60] ;  /* 0x00ffe8001b107b82 */ /* 0x000ea20000000a00 */
[----:B------:R-:W-:-:S07]  /*0520*/  VIADD R26, R26, 0x10 ;  /* 0x000000101a1a7836 */ /* 0x000fce0000000000 */
[----:B------:R-:W5:Y:S01]  /*0530*/  LDC.64 R28, c[0x3][R27+-0x78] ;  /* 0x00ffe2001b1c7b82 */ /* 0x000f620000000a00 */
[----:B------:R-:W-:Y:S01]  /*0540*/  ISETP.NE.AND P1, PT, R26, RZ, PT ;  /* 0x000000ff1a00720c */ /* 0x000fe20003f25270 */
[----:B------:R-:W-:Y:S01]  /*0550*/  VIADD R23, R23, 0xfffffff0 ;  /* 0xfffffff017177836 */ /* 0x000fe20000000000 */
[----:B------:R-:W-:Y:S02]  /*0560*/  IADD3 R5, PT, PT, R5, 0x10, RZ ;  /* 0x0000001005057810 */ /* 0x000fe40007ffe0ff */
[----:B------:R-:W-:Y:S01]  /*0570*/  IADD3 R25, PT, PT, R25, 0x10, RZ ;  /* 0x0000001019197810 */ /* 0x000fe20007ffe0ff */
[----:B--2---:R-:W-:Y:S02]  /*0580*/  DFMA R20, R10, R16, R20 ;  /* 0x000000100a14722b */ /* 0x004fe40000000014 */
[----:B------:R-:W3:Y:S08]  /*0590*/  LDC.64 R16, c[0x3][R27+-0x68] ;  /* 0x00ffe6001b107b82 */ /* 0x000ef00000000a00 */
[----:B------:R-:W4:Y:S01]  /*05a0*/  LDC.64 R10, c[0x3][R27+-0x70] ;  /* 0x00ffe4001b0a7b82 */ /* 0x000f220000000a00 */
[----:B---3--:R-:W-:-:S08]  /*05b0*/  DFMA R12, R12, R16, R20 ;  /* 0x000000100c0c722b */ /* 0x008fd00000000014 */
[----:B----4-:R-:W-:-:S08]  /*05c0*/  DFMA R10, R14, R10, R12 ;  /* 0x0000000a0e0a722b */ /* 0x010fd0000000000c */
[----:B-----5:R-:W-:Y:S01]  /*05d0*/  DFMA R18, R18, R28, R10 ;  /* 0x0000001c1212722b */ /* 0x020fe2000000000a */
[----:B------:R-:W-:Y:S10]  /*05e0*/  @P1 BRA `(.L_x_7) ;  /* 0xfffffffc001c1947 */ /* 0x000ff4000383ffff */
.L_x_6:
[----:B------:R-:W-:Y:S05]  /*05f0*/  @!P0 BRA `(.L_x_8) ;  /* 0x0000000000788947 */ /* 0x000fea0003800000 */
[----:B------:R-:W0:Y:S01]  /*0600*/  LDC.64 R28, c[0x0][0x388] ;  /* 0x0000e200ff1c7b82 */ /* 0x000e220000000a00 */
[----:B------:R-:W-:-:S04]  /*0610*/  IMAD.IADD R9, R24, 0x1, R5 ;  /* 0x0000000118097824 */ /* 0x000fc800078e0205 */
[----:B0-----:R-:W-:-:S05]  /*0620*/  IMAD.WIDE R28, R9, 0x8, R28 ;  /* 0x00000008091c7825 */ /* 0x001fca00078e021c */
[----:B------:R-:W2:Y:S04]  /*0630*/  LDG.E.64 R12, desc[UR8][R28.64] ;  /* 0x000000081c0c7981 */ /* 0x000ea8000c1e1b00 */
[----:B------:R-:W3:Y:S04]  /*0640*/  LDG.E.64 R8, desc[UR8][R28.64+0x8] ;  /* 0x000008081c087981 */ /* 0x000ee8000c1e1b00 */
[----:B------:R-:W4:Y:S01]  /*0650*/  LDG.E.64 R14, desc[UR8][R28.64+0x10] ;  /* 0x000010081c0e7981 */ /* 0x000f22000c1e1b00 */
[----:B------:R-:W-:-:S03]  /*0660*/  IADD3 R23, PT, PT, -R5, R0, RZ ;  /* 0x0000000005177210 */ /* 0x000fc60007ffe1ff */
[----:B------:R-:W5:Y:S02]  /*0670*/  LDG.E.64 R26, desc[UR8][R28.64+0x18] ;  /* 0x000018081c1a7981 */ /* 0x000f64000c1e1b00 */
[----:B------:R-:W-:Y:S02]  /*0680*/  IMAD.SHL.U32 R23, R23, 0x8, RZ ;  /* 0x0000000817177824 */ /* 0x000fe400078e00ff */
[----:B------:R-:W5:Y:S02]  /*0690*/  LDG.E.64 R20, desc[UR8][R28.64+0x20] ;  /* 0x000020081c147981 */ /* 0x000f64000c1e1b00 */
[----:B------:R-:W2:Y:S08]  /*06a0*/  LDC.64 R10, c[0x3][R23] ;  /* 0x00c00000170a7b82 */ /* 0x000eb00000000a00 */
[----:B------:R-:W3:Y:S01]  /*06b0*/  LDC.64 R16, c[0x3][R23+-0x8] ;  /* 0x00fffe0017107b82 */ /* 0x000ee20000000a00 */
[----:B--2---:R-:W-:Y:S01]  /*06c0*/  DFMA R18, R12, R10, R18 ;  /* 0x0000000a0c12722b */ /* 0x004fe20000000012 */
[----:B------:R-:W2:Y:S07]  /*06d0*/  LDG.E.64 R10, desc[UR8][R28.64+0x28] ;  /* 0x000028081c0a7981 */ /* 0x000eae000c1e1b00 */
[----:B---3--:R-:W-:Y:S01]  /*06e0*/  DFMA R16, R8, R16, R18 ;  /* 0x000000100810722b */ /* 0x008fe20000000012 */
[----:B------:R-:W3:Y:S04]  /*06f0*/  LDG.E.64 R8, desc[UR8][R28.64+0x30] ;  /* 0x000030081c087981 */ /* 0x000ee8000c1e1b00 */
[----:B------:R-:W3:Y:S01]  /*0700*/  LDG.E.64 R18, desc[UR8][R28.64+0x38] ;  /* 0x000038081c127981 */ /* 0x000ee2000c1e1b00 */
[----:B------:R-:W4:Y:S02]  /*0710*/  LDC.64 R12, c[0x3][R23+-0x10] ;  /* 0x00fffc00170c7b82 */ /* 0x000f240000000a00 */
[----:B----4-:R-:W-:-:S06]  /*0720*/  DFMA R14, R14, R12, R16 ;  /* 0x0000000c0e0e722b */ /* 0x010fcc0000000010 */
[----:B------:R-:W5:Y:S08]  /*0730*/  LDC.64 R12, c[0x3][R23+-0x18] ;  /* 0x00fffa00170c7b82 */ /* 0x000f700000000a00 */
[----:B------:R-:W0:Y:S01]  /*0740*/  LDC.64 R16, c[0x3][R23+-0x20] ;  /* 0x00fff80017107b82 */ /* 0x000e220000000a00 */
[----:B-----5:R-:W-:-:S07]  /*0750*/  DFMA R26, R26, R12, R14 ;  /* 0x0000000c1a1a722b */ /* 0x020fce000000000e */
[----:B------:R-:W2:Y:S08]  /*0760*/  LDC.64 R12, c[0x3][R23+-0x28] ;  /* 0x00fff600170c7b82 */ /* 0x000eb00000000a00 */
[----:B------:R-:W3:Y:S01]  /*0770*/  LDC.64 R14, c[0x3][R23+-0x30] ;  /* 0x00fff400170e7b82 */ /* 0x000ee20000000a00 */
[----:B0-----:R-:W-:-:S07]  /*0780*/  DFMA R16, R20, R16, R26 ;  /* 0x000000101410722b */ /* 0x001fce000000001a */
[----:B------:R-:W0:Y:S01]  /*0790*/  LDC.64 R20, c[0x3][R23+-0x38] ;  /* 0x00fff20017147b82 */ /* 0x000e220000000a00 */
[----:B------:R-:W-:Y:S01]  /*07a0*/  IADD3 R5, PT, PT, R5, 0x8, RZ ;  /* 0x0000000805057810 */ /* 0x000fe20007ffe0ff */
[----:B--2---:R-:W-:-:S08]  /*07b0*/  DFMA R10, R10, R12, R16 ;  /* 0x0000000c0a0a722b */ /* 0x004fd00000000010 */
[----:B---3--:R-:W-:-:S08]  /*07c0*/  DFMA R8, R8, R14, R10 ;  /* 0x0000000e0808722b */ /* 0x008fd0000000000a */
[----:B0-----:R-:W-:-:S11]  /*07d0*/  DFMA R18, R18, R20, R8 ;  /* 0x000000141212722b */ /* 0x001fd60000000008 */
.L_x_8:
[----:B------:R-:W0:Y:S01]  /*07e0*/  LDC.64 R8, c[0x0][0x388] ;  /* 0x0000e200ff087b82 */ /* 0x000e220000000a00 */
[----:B------:R-:W-:-:S04]  /*07f0*/  LOP3.LUT R3, R3, 0x6, RZ, 0xc0, !PT ;  /* 0x0000000603037812 */ /* 0x000fc800078ec0ff */
[----:B------:R-:W-:-:S13]  /*0800*/  ISETP.GE.U32.AND P0, PT, R3, 0x3, PT ;  /* 0x000000030300780c */ /* 0x000fda0003f06070 */
[----:B------:R-:W-:-:S04]  /*0810*/  @P0 IMAD.IADD R29, R24, 0x1, R5 ;  /* 0x00000001181d0824 */ /* 0x000fc800078e0205 */
[----:B0-----:R-:W-:-:S05]  /*0820*/  @P0 IMAD.WIDE R28, R29, 0x8, R8 ;  /* 0x000000081d1c0825 */ /* 0x001fca00078e0208 */
[----:B------:R-:W2:Y:S04]  /*0830*/  @P0 LDG.E.64 R20, desc[UR8][R28.64] ;  /* 0x000000081c140981 */ /* 0x000ea8000c1e1b00 */
[----:B------:R-:W3:Y:S04]  /*0840*/  @P0 LDG.E.64 R24, desc[UR8][R28.64+0x8] ;  /* 0x000008081c180981 */ /* 0x000ee8000c1e1b00 */
[----:B------:R-:W4:Y:S04]  /*0850*/  @P0 LDG.E.64 R10, desc[UR8][R28.64+0x10] ;  /* 0x000010081c0a0981 */ /* 0x000f28000c1e1b00 */
[----:B------:R-:W5:Y:S01]  /*0860*/  @P0 LDG.E.64 R12, desc[UR8][R28.64+0x18] ;  /* 0x000018081c0c0981 */ /* 0x000f62000c1e1b00 */
[C---:B------:R-:W-:Y:S01]  /*0870*/  @P0 IADD3 R3, PT, PT, -R5.reuse, R0, RZ ;  /* 0x0000000005030210 */ /* 0x040fe20007ffe1ff */
[----:B------:R-:W0:Y:S01]  /*0880*/  LDCU.U16 UR5, c[0x0][0x398] ;  /* 0x00007300ff0577ac */ /* 0x000e220008000400 */
[----:B------:R-:W-:-:S03]  /*0890*/  @P0 IADD3 R5, PT, PT, R5, 0x4, RZ ;  /* 0x0000000405050810 */ /* 0x000fc60007ffe0ff */
[----:B------:R-:W-:Y:S01]  /*08a0*/  @P0 IMAD.SHL.U32 R3, R3, 0x8, RZ ;  /* 0x0000000803030824 */ /* 0x000fe200078e00ff */
[----:B------:R-:W-:-:S03]  /*08b0*/  IADD3 R2, PT, PT, R2, UR4, R5 ;  /* 0x0000000402027c10 */ /* 0x000fc6000fffe005 */
[----:B------:R-:W2:Y:S08]  /*08c0*/  @P0 LDC.64 R26, c[0x3][R3] ;  /* 0x00c00000031a0b82 */ /* 0x000eb00000000a00 */
[----:B------:R-:W3:Y:S01]  /*08d0*/  @P0 LDC.64 R14, c[0x3][R3+-0x8] ;  /* 0x00fffe00030e0b82 */ /* 0x000ee20000000a00 */
[----:B0-----:R-:W-:-:S04]  /*08e0*/  USHF.L.U32 UR5, UR5, 0x1, URZ ;  /* 0x0000000105057899 */ /* 0x001fc800080006ff */
[----:B------:R-:W-:-:S03]  /*08f0*/  ULOP3.LUT UR5, UR5, 0x2, URZ, 0xe2, !UPT ;  /* 0x0000000205057892 */ /* 0x000fc6000f8ee2ff */
[----:B------:R-:W4:Y:S01]  /*0900*/  @P0 LDC.64 R16, c[0x3][R3+-0x10] ;  /* 0x00fffc0003100b82 */ /* 0x000f220000000a00 */
[----:B------:R-:W-:Y:S01]  /*0910*/  UIADD3 UR5, UPT, UPT, -UR5, URZ, URZ ;  /* 0x000000ff05057290 */ /* 0x000fe2000fffe1ff */
[----:B--2---:R-:W-:-:S06]  /*0920*/  @P0 DFMA R26, R20, R26, R18 ;  /* 0x0000001a141a022b */ /* 0x004fcc0000000012 */
[----:B------:R-:W5:Y:S02]  /*0930*/  @P0 LDC.64 R20, c[0x3][R3+-0x18] ;  /* 0x00fffa0003140b82 */ /* 0x000f640000000a00 */
[----:B---3--:R-:W-:-:S08]  /*0940*/  @P0 DFMA R14, R24, R14, R26 ;  /* 0x0000000e180e022b */ /* 0x008fd0000000001a */
[----:B----4-:R-:W-:-:S08]  /*0950*/  @P0 DFMA R10, R10, R16, R14 ;  /* 0x000000100a0a022b */ /* 0x010fd0000000000e */
[----:B-----5:R-:W-:Y:S01]  /*0960*/  @P0 DFMA R18, R12, R20, R10 ;  /* 0x000000140c12022b */ /* 0x020fe2000000000a */
[----:B------:R-:W-:-:S10]  /*0970*/  IADD3 R13, PT, PT, R22, R2, R7 ;  /* 0x00000002160d7210 */ /* 0x000fd40007ffe007 */
.L_x_9:
[----:B------:R-:W-:-:S06]  /*0980*/  IMAD.WIDE R2, R13, 0x8, R8 ;  /* 0x000000080d027825 */ /* 0x000fcc00078e0208 */
[----:B------:R-:W2:Y:S01]  /*0990*/  LDG.E.64 R2, desc[UR8][R2.64] ;  /* 0x0000000802027981 */ /* 0x000ea2000c1e1b00 */
[C---:B------:R-:W-:Y:S01]  /*09a0*/  IMAD.SHL.U32 R11, R5.reuse, 0x8, RZ ;  /* 0x00000008050b7824 */ /* 0x040fe200078e00ff */
[----:B------:R-:W-:Y:S01]  /*09b0*/  UIADD3 UR5, UPT, UPT, UR5, 0x1, URZ ;  /* 0x0000000105057890 */ /* 0x000fe2000fffe0ff */
[----:B------:R-:W-:Y:S01]  /*09c0*/  VIADD R5, R5, 0x1 ;  /* 0x0000000105057836 */ /* 0x000fe20000000000 */
[----:B------:R-:W-:Y:S02]  /*09d0*/  IADD3 R13, PT, PT, R13, 0x1, RZ ;  /* 0x000000010d0d7810 */ /* 0x000fe40007ffe0ff */
[----:B------:R-:W-:Y:S01]  /*09e0*/  LEA R11, R0, -R11, 0x3 ;  /* 0x8000000b000b7211 */ /* 0x000fe200078e18ff */
[----:B------:R-:W-:-:S05]  /*09f0*/  UISETP.NE.AND UP0, UPT, UR5, 0x1, UPT ;  /* 0x000000010500788c */ /* 0x000fca000bf05270 */
[----:B------:R-:W2:Y:S02]  /*0a00*/  LDC.64 R10, c[0x3][R11] ;  /* 0x00c000000b0a7b82 */ /* 0x000ea40000000a00 */
[----:B--2---:R-:W-:Y:S02]  /*0a10*/  DFMA R18, R2, R10, R18 ;  /* 0x0000000a0212722b */ /* 0x004fe40000000012 */
[----:B------:R-:W-:Y:S09]  /*0a20*/  BRA.U UP0, `(.L_x_9) ;  /* 0xfffffffd00d47547 */ /* 0x000ff2000b83ffff */
.L_x_5:
[----:B------:R-:W0:Y:S01]  /*0a30*/  LDC.64 R2, c[0x0][0x380] ;  /* 0x0000e000ff027b82 */ /* 0x000e220000000a00 */
[----:B------:R-:W-:-:S05]  /*0a40*/  IADD3 R7, PT, PT, R7, R6, R4 ;  /* 0x0000000607077210 */ /* 0x000fca0007ffe004 */
[----:B0-----:R-:W-:-:S05]  /*0a50*/  IMAD.WIDE R2, R7, 0x8, R2 ;  /* 0x0000000807027825 */ /* 0x001fca00078e0202 */
[----:B------:R-:W-:Y:S01]  /*0a60*/  STG.E.64 desc[UR8][R2.64], R18 ;  /* 0x0000001202007986 */ /* 0x000fe2000c101b08 */
[----:B------:R-:W-:Y:S05]  /*0a70*/  EXIT ;  /* 0x000000000000794d */ /* 0x000fea0003800000 */
.L_x_10:
        /* <DEDUP_REMOVED lines=16> */
.L_x_12:


//--------------------- .nv.shared.reserved.0     --------------------------
	.section	.nv.shared.reserved.0,"aw",@nobits
	.weak		__nv_reservedSMEM_offset_0_alias
	.size		__nv_reservedSMEM_offset_0_alias, 0, 64
	.other		__nv_reservedSMEM_offset_0_alias,@"STO_CUDA_RESERVED_SHARED STV_DEFAULT"
__nv_reservedSMEM_offset_0_alias:
	.zero		0
	.zero		64


//--------------------- .nv.constant0._Z6ColGPUPdPKdiii --------------------------
	.section	.nv.constant0._Z6ColGPUPdPKdiii,"a",@progbits
	.sectionflags	@""
	.align	4
.nv.constant0._Z6ColGPUPdPKdiii:
	.zero		924


//--------------------- .nv.constant0._Z6RowGPUPdS_iii --------------------------
	.section	.nv.constant0._Z6RowGPUPdS_iii,"a",@progbits
	.sectionflags	@""
	.align	4
.nv.constant0._Z6RowGPUPdS_iii:
	.zero		924


//--------------------- SYMBOLS --------------------------

	.type		.nv.reservedSmem.offset0,@object
	.size		.nv.reservedSmem.offset0,0x4
